	.headerflags	@"EF_CUDA_TEXMODE_UNIFIED EF_CUDA_64BIT_ADDRESS EF_CUDA_ACCELERATORS EF_CUDA_SM90 EF_CUDA_VIRTUAL_SM(EF_CUDA_SM90)"
	.elftype	@"ET_EXEC"


//--------------------- .nv.info                  --------------------------
	.section	.nv.info,"",@"SHT_CUDA_INFO"
	.align	4


	//----- nvinfo : EIATTR_REGCOUNT
	.align		4
        /*0000*/ 	.byte	0x04, 0x2f
        /*0002*/ 	.short	(.L_1 - .L_0)
	.align		4
.L_0:
        /*0004*/ 	.word	index@(triton_mm)
        /*0008*/ 	.word	0x0000002f


	//----- nvinfo : EIATTR_MIN_STACK_SIZE
	.align		4
.L_1:
        /*000c*/ 	.byte	0x04, 0x12
        /*000e*/ 	.short	(.L_3 - .L_2)
	.align		4
.L_2:
        /*0010*/ 	.word	index@(triton_mm)
        /*0014*/ 	.word	0x00000000


	//----- nvinfo : EIATTR_FRAME_SIZE
	.align		4
.L_3:
        /*0018*/ 	.byte	0x04, 0x11
        /*001a*/ 	.short	(.L_5 - .L_4)
	.align		4
.L_4:
        /*001c*/ 	.word	index@(triton_mm)
        /*0020*/ 	.word	0x00000000


	//----- nvinfo : EIATTR_MIN_STACK_SIZE
	.align		4
.L_5:
        /*0024*/ 	.byte	0x04, 0x12
        /*0026*/ 	.short	(.L_7 - .L_6)
	.align		4
.L_6:
        /*0028*/ 	.word	index@(triton_mm)
        /*002c*/ 	.word	0x00000000
.L_7:


//--------------------- .nv.info.triton_mm        --------------------------
	.section	.nv.info.triton_mm,"",@"SHT_CUDA_INFO"
	.sectionflags	@""
	.align	4


	//----- nvinfo : EIATTR_CUDA_API_VERSION
	.align		4
        /*0000*/ 	.byte	0x04, 0x37
        /*0002*/ 	.short	(.L_9 - .L_8)
.L_8:
        /*0004*/ 	.word	0x0000007c


	//----- nvinfo : EIATTR_KPARAM_INFO
	.align		4
.L_9:
        /*0008*/ 	.byte	0x04, 0x17
        /*000a*/ 	.short	(.L_11 - .L_10)
.L_10:
        /*000c*/ 	.word	0x00000000
        /*0010*/ 	.short	0x0003
        /*0012*/ 	.short	0x0018
        /*0014*/ 	.byte	0x00, 0xf0, 0x11, 0x00


	//----- nvinfo : EIATTR_KPARAM_INFO
	.align		4
.L_11:
        /*0018*/ 	.byte	0x04, 0x17
        /*001a*/ 	.short	(.L_13 - .L_12)
.L_12:
        /*001c*/ 	.word	0x00000000
        /*0020*/ 	.short	0x0002
        /*0022*/ 	.short	0x0010
        /*0024*/ 	.byte	0x00, 0xf0, 0x21, 0x00


	//----- nvinfo : EIATTR_KPARAM_INFO
	.align		4
.L_13:
        /*0028*/ 	.byte	0x04, 0x17
        /*002a*/ 	.short	(.L_15 - .L_14)
.L_14:
        /*002c*/ 	.word	0x00000000
        /*0030*/ 	.short	0x0001
        /*0032*/ 	.short	0x0008
        /*0034*/ 	.byte	0x00, 0xf0, 0x21, 0x00


	//----- nvinfo : EIATTR_KPARAM_INFO
	.align		4
.L_15:
        /*0038*/ 	.byte	0x04, 0x17
        /*003a*/ 	.short	(.L_17 - .L_16)
.L_16:
        /*003c*/ 	.word	0x00000000
        /*0040*/ 	.short	0x0000
        /*0042*/ 	.short	0x0000
        /*0044*/ 	.byte	0x00, 0xf0, 0x21, 0x00


	//----- nvinfo : EIATTR_SPARSE_MMA_MASK
	.align		4
.L_17:
        /*0048*/ 	.byte	0x03, 0x50
        /*004a*/ 	.short	0x0000


	//----- nvinfo : EIATTR_MAXREG_COUNT
	.align		4
        /*004c*/ 	.byte	0x03, 0x1b
        /*004e*/ 	.short	0x00ff


	//----- nvinfo : EIATTR_EXIT_INSTR_OFFSETS
	.align		4
        /*0050*/ 	.byte	0x04, 0x1c
        /*0052*/ 	.short	(.L_19 - .L_18)


	//   ....[0]....
.L_18:
        /*0054*/ 	.word	0x00001520


	//   ....[1]....
        /*0058*/ 	.word	0x00001570


	//----- nvinfo : EIATTR_MAX_THREADS
	.align		4
.L_19:
        /*005c*/ 	.byte	0x04, 0x05
        /*005e*/ 	.short	(.L_21 - .L_20)
.L_20:
        /*0060*/ 	.word	0x00000080
        /*0064*/ 	.word	0x00000001
        /*0068*/ 	.word	0x00000001


	//----- nvinfo : EIATTR_CBANK_PARAM_SIZE
	.align		4
.L_21:
        /*006c*/ 	.byte	0x03, 0x19
        /*006e*/ 	.short	0x001c


	//----- nvinfo : EIATTR_PARAM_CBANK
	.align		4
        /*0070*/ 	.byte	0x04, 0x0a
        /*0072*/ 	.short	(.L_23 - .L_22)
	.align		4
.L_22:
        /*0074*/ 	.word	index@(.nv.constant0.triton_mm)
        /*0078*/ 	.short	0x0210
        /*007a*/ 	.short	0x001c


	//----- nvinfo : EIATTR_SW_WAR
	.align		4
.L_23:
        /*007c*/ 	.byte	0x04, 0x36
        /*007e*/ 	.short	(.L_25 - .L_24)
.L_24:
        /*0080*/ 	.word	0x00000008
.L_25:


//--------------------- .nv.callgraph             --------------------------
	.section	.nv.callgraph,"",@"SHT_CUDA_CALLGRAPH"
	.align	4
	.sectionentsize	8
	.align		4
        /*0000*/ 	.word	0x00000000
	.align		4
        /*0004*/ 	.word	0xffffffff
	.align		4
        /*0008*/ 	.word	0x00000000
	.align		4
        /*000c*/ 	.word	0xfffffffe
	.align		4
        /*0010*/ 	.word	0x00000000
	.align		4
        /*0014*/ 	.word	0xfffffffd
	.align		4
        /*0018*/ 	.word	0x00000000
	.align		4
        /*001c*/ 	.word	0xfffffffc


//--------------------- .text.triton_mm           --------------------------
	.section	.text.triton_mm,"ax",@progbits
	.sectionflags	@"SHF_BARRIERS=1"
	.align	128
        .global         triton_mm
        .type           triton_mm,@function
        .size           triton_mm,(.L_x_3 - triton_mm)
        .other          triton_mm,@"STO_CUDA_ENTRY STV_DEFAULT"
triton_mm:
.text.triton_mm:
[----:B------:R-:W1:Y:S02]  /*0000*/  LDC R1, c[0x0][0x28] ;  /* 0x00000a00ff017b82 */ /* 0x000e640000000800 */
[----:B------:R-:W2:Y:S01]  /*0010*/  S2UR UR19, SR_CTAID.X ;  /* 0x00000000001379c3 */ /* 0x000ea20000002500 */
[----:B------:R-:W3:Y:S01]  /*0020*/  S2R R5, SR_TID.X ;  /* 0x0000000000057919 */ /* 0x000ee20000002100 */
[----:B------:R-:W-:Y:S01]  /*0030*/  ULDC UR12, c[0x0][0x228] ;  /* 0x00008a00000c7ab9 */ /* 0x000fe20000000800 */
[----:B------:R-:W-:Y:S01]  /*0040*/  ULDC.64 UR20, c[0x0][0x208] ;  /* 0x0000820000147ab9 */ /* 0x000fe20000000a00 */
[----:B------:R-:W-:Y:S02]  /*0050*/  CS2R R28, SRZ ;  /* 0x00000000001c7805 */ /* 0x000fe4000001ff00 */
[----:B------:R-:W-:Y:S02]  /*0060*/  CS2R R30, SRZ ;  /* 0x00000000001e7805 */ /* 0x000fe4000001ff00 */
[----:B------:R-:W-:Y:S02]  /*0070*/  CS2R R16, SRZ ;  /* 0x0000000000107805 */ /* 0x000fe4000001ff00 */
[----:B------:R-:W-:Y:S01]  /*0080*/  CS2R R18, SRZ ;  /* 0x0000000000127805 */ /* 0x000fe2000001ff00 */
[----:B------:R-:W4:Y:S01]  /*0090*/  LDC.64 R20, c[0x0][0x210] ;  /* 0x00008400ff147b82 */ /* 0x000f220000000a00 */
[----:B--2---:R-:W-:-:S04]  /*00a0*/  UIMAD.WIDE UR4, UR19, 0x2aaaaaab, URZ ;  /* 0x2aaaaaab130478a5 */ /* 0x004fc8000f8e023f */
[----:B------:R-:W-:-:S03]  /*00b0*/  USHF.R.U32.HI UR6, URZ, 0x1f, UR5 ;  /* 0x0000001f3f067899 */ /* 0x000fc60008011605 */
[----:B------:R-:W-:Y:S01]  /*00c0*/  UMOV UR4, 0xfffffff8 ;  /* 0xfffffff800047882 */ /* 0x000fe20000000000 */
[----:B------:R-:W-:Y:S01]  /*00d0*/  ULEA.HI.SX32 UR6, UR5, UR6, 0x1a ;  /* 0x0000000605067291 */ /* 0x000fe2000f8fd23f */
[C---:B---3--:R-:W-:Y:S01]  /*00e0*/  IMAD.SHL.U32 R43, R5.reuse, 0x4, RZ ;  /* 0x00000004052b7824 */ /* 0x048fe200078e00ff */
[--C-:B------:R-:W-:Y:S02]  /*00f0*/  SHF.R.U32.HI R26, RZ, 0x4, R5.reuse ;  /* 0x00000004ff1a7819 */ /* 0x100fe40000011605 */
[----:B------:R-:W-:Y:S01]  /*0100*/  UIMAD UR4, UR6, UR4, 0x1 ;  /* 0x00000001060474a4 */ /* 0x000fe2000f8e0204 */
[----:B------:R-:W-:Y:S01]  /*0110*/  SHF.R.U32.HI R27, RZ, 0x1, R5 ;  /* 0x00000001ff1b7819 */ /* 0x000fe20000011605 */
[----:B------:R-:W-:Y:S01]  /*0120*/  UIMAD UR10, UR6, -0x180, UR19 ;  /* 0xfffffe80060a78a4 */ /* 0x000fe2000f8e0213 */
[----:B------:R-:W-:Y:S01]  /*0130*/  SGXT.U32 R26, R26, 0x1 ;  /* 0x000000011a1a781a */ /* 0x000fe20000000000 */
[----:B------:R-:W-:Y:S01]  /*0140*/  UISETP.LT.AND UP0, UPT, UR4, 0x8, UPT ;  /* 0x000000080400788c */ /* 0x000fe2000bf01270 */
[----:B------:R-:W-:-:S02]  /*0150*/  LOP3.LUT R39, R5, 0x7, RZ, 0xc0, !PT ;  /* 0x0000000705277812 */ /* 0x000fc400078ec0ff */
[----:B------:R-:W-:Y:S01]  /*0160*/  SGXT.U32 R27, R27, 0x2 ;  /* 0x000000021b1b781a */ /* 0x000fe20000000000 */
[----:B------:R-:W-:Y:S01]  /*0170*/  USEL UR9, UR4, 0x8, UP0 ;  /* 0x0000000804097887 */ /* 0x000fe20008000000 */
[----:B------:R-:W-:Y:S01]  /*0180*/  IMAD.U32 R4, RZ, RZ, UR10 ;  /* 0x0000000aff047e24 */ /* 0x000fe2000f8e00ff */
[----:B------:R-:W-:Y:S01]  /*0190*/  SHF.R.U32.HI R38, RZ, 0x3, R5 ;  /* 0x00000003ff267819 */ /* 0x000fe20000011605 */
[----:B------:R-:W-:Y:S01]  /*01a0*/  UMOV UR4, URZ ;  /* 0x0000003f00047c82 */ /* 0x000fe20008000000 */
[----:B------:R-:W-:Y:S02]  /*01b0*/  ULOP3.LUT UR10, UR10, UR9, URZ, 0x3c, !UPT ;  /* 0x000000090a0a7292 */ /* 0x000fe4000f8e3c3f */
[----:B------:R-:W-:Y:S01]  /*01c0*/  IMAD.U32 R3, RZ, RZ, UR9 ;  /* 0x00000009ff037e24 */ /* 0x000fe2000f8e00ff */
[----:B------:R-:W-:Y:S02]  /*01d0*/  IABS R4, R4 ;  /* 0x0000000400047213 */ /* 0x000fe40000000000 */
[----:B------:R-:W-:-:S02]  /*01e0*/  SGXT.U32 R38, R38, 0x2 ;  /* 0x000000022626781a */ /* 0x000fc40000000000 */
[-C--:B------:R-:W-:Y:S02]  /*01f0*/  IABS R0, R3.reuse ;  /* 0x0000000300007213 */ /* 0x080fe40000000000 */
[----:B------:R-:W-:Y:S02]  /*0200*/  IABS R3, R3 ;  /* 0x0000000300037213 */ /* 0x000fe40000000000 */
[----:B------:R-:W-:Y:S02]  /*0210*/  R2UR UR22, R0 ;  /* 0x00000000001672ca */ /* 0x000fe400000e0000 */
[----:B------:R-:W-:-:S11]  /*0220*/  R2UR UR13, R4 ;  /* 0x00000000040d72ca */ /* 0x000fd600000e0000 */
[----:B------:R-:W2:Y:S08]  /*0230*/  I2F.RP R0, UR22 ;  /* 0x0000001600007d06 */ /* 0x000eb00008209400 */
[----:B--2---:R-:W2:Y:S02]  /*0240*/  MUFU.RCP R0, R0 ;  /* 0x0000000000007308 */ /* 0x004ea40000001000 */
[----:B--2---:R-:W-:-:S02]  /*0250*/  VIADD R2, R0, 0xffffffe ;  /* 0x0ffffffe00027836 */ /* 0x004fc40000000000 */
[----:B------:R-:W-:-:S04]  /*0260*/  IMAD.MOV R0, RZ, RZ, -R3 ;  /* 0x000000ffff007224 */ /* 0x000fc800078e0a03 */
[----:B------:R-:W2:Y:S01]  /*0270*/  F2I.FTZ.U32.TRUNC.NTZ R2, R2 ;  /* 0x0000000200027305 */ /* 0x000ea2000021f000 */
[----:B------:R-:W-:Y:S02]  /*0280*/  R2UR UR17, R0 ;  /* 0x00000000001172ca */ /* 0x000fe400000e0000 */
[----:B------:R-:W-:-:S04]  /*0290*/  SHF.R.U32.HI R0, RZ, 0x1, R5 ;  /* 0x00000001ff007819 */ /* 0x000fc80000011605 */
[----:B------:R-:W-:-:S04]  /*02a0*/  LOP3.LUT R0, R43, 0x18, R0, 0x48, !PT ;  /* 0x000000182b007812 */ /* 0x000fc800078e4800 */
[----:B------:R-:W-:Y:S01]  /*02b0*/  LOP3.LUT R3, R0, 0x4, R43, 0xf8, !PT ;  /* 0x0000000400037812 */ /* 0x000fe200078ef82b */
[----:B------:R-:W-:Y:S01]  /*02c0*/  IMAD.SHL.U32 R0, R5, 0x8, RZ ;  /* 0x0000000805007824 */ /* 0x000fe200078e00ff */
[----:B------:R-:W-:Y:S02]  /*02d0*/  LOP3.LUT R43, R43, 0x1c, RZ, 0xc0, !PT ;  /* 0x0000001c2b2b7812 */ /* 0x000fe400078ec0ff */
[----:B--2---:R-:W-:Y:S02]  /*02e0*/  R2UR UR5, R2 ;  /* 0x00000000020572ca */ /* 0x004fe400000e0000 */
[----:B------:R-:W-:Y:S02]  /*02f0*/  SHF.R.U32.HI R2, RZ, 0x3, R5 ;  /* 0x00000003ff027819 */ /* 0x000fe40000011605 */
[----:B------:R-:W-:Y:S02]  /*0300*/  LOP3.LUT R44, R0, 0x18, RZ, 0xc0, !PT ;  /* 0x00000018002c7812 */ /* 0x000fe400078ec0ff */
[----:B------:R-:W-:-:S02]  /*0310*/  SGXT.U32 R2, R2, 0x4 ;  /* 0x000000040202781a */ /* 0x000fc40000000000 */
[----:B------:R-:W-:-:S03]  /*0320*/  LOP3.LUT R41, R0, 0x18, R5, 0x48, !PT ;  /* 0x0000001800297812 */ /* 0x000fc600078e4805 */
[----:B------:R-:W-:Y:S01]  /*0330*/  IMAD R42, R2, 0x20, R3 ;  /* 0x00000020022a7824 */ /* 0x000fe200078e0203 */
[----:B------:R-:W-:Y:S01]  /*0340*/  SHF.R.U32.HI R2, RZ, 0x2, R5 ;  /* 0x00000002ff027819 */ /* 0x000fe20000011605 */
[----:B------:R-:W-:-:S03]  /*0350*/  UIADD3 UR7, URZ, -UR5, URZ ;  /* 0x800000053f077290 */ /* 0x000fc6000fffe03f */
[----:B------:R-:W-:Y:S01]  /*0360*/  SGXT.U32 R2, R2, 0x5 ;  /* 0x000000050202781a */ /* 0x000fe20000000000 */
[----:B------:R-:W-:-:S03]  /*0370*/  UIMAD UR7, UR7, UR22, URZ ;  /* 0x00000016070772a4 */ /* 0x000fc6000f8e023f */
[----:B------:R-:W-:Y:S01]  /*0380*/  LOP3.LUT R40, R2, 0x20, RZ, 0xfc, !PT ;  /* 0x0000002002287812 */ /* 0x000fe200078efcff */
[----:B------:R-:W-:Y:S02]  /*0390*/  UIMAD.WIDE.U32 UR4, UR5, UR7, UR4 ;  /* 0x00000007050472a5 */ /* 0x000fe4000f8e0004 */
[----:B------:R-:W-:Y:S02]  /*03a0*/  USHF.R.U32.HI UR7, URZ, 0x1f, UR12 ;  /* 0x0000001f3f077899 */ /* 0x000fe4000801160c */
[--C-:B------:R-:W-:Y:S02]  /*03b0*/  IMAD R40, R40, 0x20, R41.reuse ;  /* 0x0000002028287824 */ /* 0x100fe400078e0229 */
[----:B------:R-:W-:Y:S01]  /*03c0*/  UIADD3 UR8, UR7, UR12, URZ ;  /* 0x0000000c07087290 */ /* 0x000fe2000fffe03f */
[----:B------:R-:W-:Y:S01]  /*03d0*/  IMAD R41, R2, 0x20, R41 ;  /* 0x0000002002297824 */ /* 0x000fe200078e0229 */
[----:B------:R-:W-:Y:S01]  /*03e0*/  UMOV UR11, UR5 ;  /* 0x00000005000b7c82 */ /* 0x000fe20008000000 */
[----:B------:R-:W-:-:S02]  /*03f0*/  ULOP3.LUT UR7, UR7, UR12, URZ, 0xc0, !UPT ;  /* 0x0000000c07077292 */ /* 0x000fc4000f8ec03f */
[----:B------:R-:W-:Y:S02]  /*0400*/  UIMAD.WIDE.U32 UR4, UR11, UR13, URZ ;  /* 0x0000000d0b0472a5 */ /* 0x000fe4000f8e003f */
[----:B------:R-:W-:Y:S02]  /*0410*/  UIADD3 UR7, -UR7, URZ, URZ ;  /* 0x0000003f07077290 */ /* 0x000fe4000fffe13f */
[----:B------:R-:W-:Y:S02]  /*0420*/  UIMAD UR4, UR5, UR17, UR13 ;  /* 0x00000011050472a4 */ /* 0x000fe4000f8e020d */
[----:B------:R-:W-:Y:S02]  /*0430*/  ULEA.HI UR8, UR8, UR7, URZ, 0x1f ;  /* 0x0000000708087291 */ /* 0x000fe4000f8ff83f */
[----:B------:R-:W-:Y:S02]  /*0440*/  UISETP.GT.U32.AND UP1, UPT, UR22, UR4, UPT ;  /* 0x000000041600728c */ /* 0x000fe4000bf24070 */
[----:B------:R-:W-:-:S02]  /*0450*/  USHF.L.U32 UR8, UR8, 0x1, URZ ;  /* 0x0000000108087899 */ /* 0x000fc4000800063f */
[----:B------:R-:W-:Y:S02]  /*0460*/  ULOP3.LUT UR7, URZ, UR9, URZ, 0x33, !UPT ;  /* 0x000000093f077292 */ /* 0x000fe4000f8e333f */
[----:B------:R-:W-:Y:S02]  /*0470*/  UISETP.GT.AND UP2, UPT, UR8, 0x40, UPT ;  /* 0x000000400800788c */ /* 0x000fe4000bf44270 */
[----:B------:R-:W-:Y:S02]  /*0480*/  ISETP.GE.AND P1, PT, R43, UR8, PT ;  /* 0x000000082b007c0c */ /* 0x000fe4000bf26270 */
[----:B------:R-:W-:Y:S01]  /*0490*/  ISETP.LT.AND P0, PT, RZ, UR8, PT ;  /* 0x00000008ff007c0c */ /* 0x000fe2000bf01270 */
[----:B------:R-:W-:Y:S01]  /*04a0*/  @!UP1 UIADD3 UR4, UR4, -UR22, URZ ;  /* 0x8000001604049290 */ /* 0x000fe2000fffe03f */
[----:B------:R-:W-:Y:S01]  /*04b0*/  SEL R4, RZ, 0x8, P1 ;  /* 0x00000008ff047807 */ /* 0x000fe20000800000 */
[----:B------:R-:W-:Y:S01]  /*04c0*/  @!UP1 UIADD3 UR5, UR5, 0x1, URZ ;  /* 0x0000000105059890 */ /* 0x000fe2000fffe03f */
[----:B------:R-:W-:Y:S01]  /*04d0*/  ISETP.GE.AND P1, PT, R44, UR8, PT ;  /* 0x000000082c007c0c */ /* 0x000fe2000bf26270 */
[----:B------:R-:W-:Y:S01]  /*04e0*/  UISETP.GE.U32.AND UP0, UPT, UR4, UR22, UPT ;  /* 0x000000160400728c */ /* 0x000fe2000bf06070 */
[----:B------:R-:W-:Y:S01]  /*04f0*/  SEL R4, R4, RZ, P0 ;  /* 0x000000ff04047207 */ /* 0x000fe20000000000 */
[----:B------:R-:W-:Y:S01]  /*0500*/  UISETP.GE.AND UP1, UPT, UR10, URZ, UPT ;  /* 0x0000003f0a00728c */ /* 0x000fe2000bf26270 */
[----:B------:R-:W-:Y:S01]  /*0510*/  SEL R6, RZ, 0x10, P1 ;  /* 0x00000010ff067807 */ /* 0x000fe20000800000 */
[----:B------:R-:W-:Y:S01]  /*0520*/  UIADD3 UR4, UR8, -0x20, URZ ;  /* 0xffffffe008047890 */ /* 0x000fe2000fffe03f */
[----:B------:R-:W-:-:S02]  /*0530*/  ISETP.NE.U32.AND P4, PT, R4, RZ, PT ;  /* 0x000000ff0400720c */ /* 0x000fc40003f85070 */
[----:B------:R-:W-:Y:S02]  /*0540*/  SEL R6, R6, RZ, P0 ;  /* 0x000000ff06067207 */ /* 0x000fe40000000000 */
[----:B------:R-:W-:Y:S02]  /*0550*/  PLOP3.LUT P6, PT, PT, PT, UP2, 0x80, 0x0 ;  /* 0x000000000000781c */ /* 0x000fe40003fcf028 */
[----:B------:R-:W-:Y:S01]  /*0560*/  @UP0 UIADD3 UR5, UR5, 0x1, URZ ;  /* 0x0000000105050890 */ /* 0x000fe2000fffe03f */
[----:B------:R-:W-:Y:S01]  /*0570*/  ISETP.GE.AND P1, PT, R43, UR4, PT ;  /* 0x000000042b007c0c */ /* 0x000fe2000bf26270 */
[----:B------:R-:W-:Y:S01]  /*0580*/  UISETP.NE.AND UP0, UPT, UR9, URZ, UPT ;  /* 0x0000003f0900728c */ /* 0x000fe2000bf05270 */
[----:B------:R-:W2:Y:S01]  /*0590*/  S2UR UR9, SR_CgaCtaId ;  /* 0x00000000000979c3 */ /* 0x000ea20000008800 */
[----:B------:R-:W-:Y:S01]  /*05a0*/  @!UP1 UIADD3 UR5, -UR5, URZ, URZ ;  /* 0x0000003f05059290 */ /* 0x000fe2000fffe13f */
[----:B------:R-:W-:Y:S01]  /*05b0*/  SEL R4, RZ, 0x8, P1 ;  /* 0x00000008ff047807 */ /* 0x000fe20000800000 */
[----:B------:R-:W-:Y:S01]  /*05c0*/  UISETP.GT.AND UP1, UPT, UR8, 0x20, UPT ;  /* 0x000000200800788c */ /* 0x000fe2000bf24270 */
[----:B------:R-:W-:Y:S01]  /*05d0*/  ISETP.GE.AND P1, PT, R44, UR4, PT ;  /* 0x000000042c007c0c */ /* 0x000fe2000bf26270 */
[----:B------:R-:W-:Y:S01]  /*05e0*/  USEL UR5, UR7, UR5, !UP0 ;  /* 0x0000000507057287 */ /* 0x000fe2000c000000 */
[----:B------:R-:W-:Y:S01]  /*05f0*/  ISETP.NE.U32.AND P0, PT, R6, RZ, PT ;  /* 0x000000ff0600720c */ /* 0x000fe20003f05070 */
[----:B------:R-:W-:Y:S01]  /*0600*/  UMOV UR4, 0x400 ;  /* 0x0000040000047882 */ /* 0x000fe20000000000 */
[----:B------:R-:W-:Y:S01]  /*0610*/  SEL R8, RZ, 0x10, P1 ;  /* 0x00000010ff087807 */ /* 0x000fe20000800000 */
[----:B------:R-:W-:Y:S01]  /*0620*/  USHF.L.U32 UR18, UR5, 0x6, URZ ;  /* 0x0000000605127899 */ /* 0x000fe2000800063f */
[----:B------:R-:W-:Y:S01]  /*0630*/  PLOP3.LUT P2, PT, PT, PT, UP1, 0x80, 0x0 ;  /* 0x000000000000781c */ /* 0x000fe20003f4f018 */
[----:B------:R-:W-:-:S02]  /*0640*/  UIADD3 UR5, UR8, -0x40, URZ ;  /* 0xffffffc008057890 */ /* 0x000fc4000fffe03f */
[----:B------:R-:W-:Y:S01]  /*0650*/  UISETP.GT.AND UP1, UPT, UR8, 0x60, UPT ;  /* 0x000000600800788c */ /* 0x000fe2000bf24270 */
[----:B------:R-:W-:Y:S01]  /*0660*/  SEL R7, R4, RZ, P2 ;  /* 0x000000ff04077207 */ /* 0x000fe20001000000 */
[----:B------:R-:W-:Y:S01]  /*0670*/  IMAD.U32 R3, RZ, RZ, UR18 ;  /* 0x00000012ff037e24 */ /* 0x000fe2000f8e00ff */
[----:B------:R-:W-:Y:S02]  /*0680*/  SEL R8, R8, RZ, P2 ;  /* 0x000000ff08087207 */ /* 0x000fe40001000000 */
[----:B------:R-:W-:Y:S02]  /*0690*/  ISETP.NE.U32.AND P1, PT, R7, RZ, PT ;  /* 0x000000ff0700720c */ /* 0x000fe40003f25070 */
[----:B------:R-:W-:Y:S02]  /*06a0*/  LOP3.LUT R3, R3, 0x20, R2, 0xfe, !PT ;  /* 0x0000002003037812 */ /* 0x000fe400078efe02 */
[----:B------:R-:W-:Y:S02]  /*06b0*/  LOP3.LUT R2, R2, UR18, RZ, 0xfc, !PT ;  /* 0x0000001202027c12 */ /* 0x000fe4000f8efcff */
[----:B------:R-:W-:Y:S01]  /*06c0*/  ISETP.GE.AND P3, PT, R43, UR5, PT ;  /* 0x000000052b007c0c */ /* 0x000fe2000bf66270 */
[----:B------:R-:W-:Y:S01]  /*06d0*/  IMAD.HI R4, R3, 0x2aaaaaab, RZ ;  /* 0x2aaaaaab03047827 */ /* 0x000fe200078e02ff */
[----:B--2---:R-:W-:Y:S01]  /*06e0*/  UPRMT UR9, UR9, 0x654, UR4 ;  /* 0x0000065409097896 */ /* 0x004fe20008000004 */
[----:B------:R-:W-:Y:S01]  /*06f0*/  ISETP.GE.AND P5, PT, R44, UR5, PT ;  /* 0x000000052c007c0c */ /* 0x000fe2000bfa6270 */
[----:B------:R-:W-:Y:S01]  /*0700*/  UIADD3 UR4, UR8, -0x60, URZ ;  /* 0xffffffa008047890 */ /* 0x000fe2000fffe03f */
[----:B------:R-:W-:Y:S01]  /*0710*/  IMAD.HI R6, R2, 0x2aaaaaab, RZ ;  /* 0x2aaaaaab02067827 */ /* 0x000fe200078e02ff */
[----:B------:R-:W-:-:S02]  /*0720*/  SHF.R.U32.HI R7, RZ, 0x1f, R4 ;  /* 0x0000001fff077819 */ /* 0x000fc40000011604 */
[----:B------:R-:W-:Y:S02]  /*0730*/  SEL R10, RZ, 0x8, P3 ;  /* 0x00000008ff0a7807 */ /* 0x000fe40001800000 */
[----:B------:R-:W-:Y:S02]  /*0740*/  SHF.R.U32.HI R9, RZ, 0x1f, R6 ;  /* 0x0000001fff097819 */ /* 0x000fe40000011606 */
[----:B------:R-:W-:Y:S02]  /*0750*/  LEA.HI R4, R4, R7, RZ, 0x17 ;  /* 0x0000000704047211 */ /* 0x000fe400078fb8ff */
[----:B------:R-:W-:Y:S02]  /*0760*/  LEA.HI R9, R6, R9, RZ, 0x17 ;  /* 0x0000000906097211 */ /* 0x000fe400078fb8ff */
[----:B------:R-:W2:Y:S01]  /*0770*/  LDC.64 R6, c[0x0][0x218] ;  /* 0x00008600ff067b82 */ /* 0x000ea20000000a00 */
[----:B------:R-:W-:Y:S01]  /*0780*/  ISETP.NE.U32.AND P3, PT, R8, RZ, PT ;  /* 0x000000ff0800720c */ /* 0x000fe20003f65070 */
[----:B------:R-:W-:Y:S01]  /*0790*/  IMAD R4, R4, -0xc00, R3 ;  /* 0xfffff40004047824 */ /* 0x000fe200078e0203 */
[----:B------:R-:W-:Y:S01]  /*07a0*/  SEL R10, R10, RZ, P6 ;  /* 0x000000ff0a0a7207 */ /* 0x000fe20003000000 */
[----:B------:R-:W-:Y:S01]  /*07b0*/  IMAD R9, R9, -0xc00, R2 ;  /* 0xfffff40009097824 */ /* 0x000fe200078e0202 */
[----:B------:R-:W-:Y:S01]  /*07c0*/  SEL R8, RZ, 0x10, P5 ;  /* 0x00000010ff087807 */ /* 0x000fe20002800000 */
[----:B------:R-:W-:Y:S01]  /*07d0*/  IMAD.SHL.U32 R25, R4, 0x100, RZ ;  /* 0x0000010004197824 */ /* 0x000fe200078e00ff */
[----:B------:R-:W-:Y:S01]  /*07e0*/  ISETP.GE.AND P5, PT, R43, UR4, PT ;  /* 0x000000042b007c0c */ /* 0x000fe2000bfa6270 */
[----:B------:R-:W-:Y:S01]  /*07f0*/  IMAD.SHL.U32 R23, R9, 0x100, RZ ;  /* 0x0000010009177824 */ /* 0x000fe200078e00ff */
[----:B------:R-:W-:Y:S01]  /*0800*/  ISETP.NE.U32.AND P2, PT, R10, RZ, PT ;  /* 0x000000ff0a00720c */ /* 0x000fe20003f45070 */
[----:B----4-:R-:W-:Y:S01]  /*0810*/  IMAD.WIDE.U32 R2, R43, 0x2, R20 ;  /* 0x000000022b027825 */ /* 0x010fe200078e0014 */
[----:B------:R-:W-:-:S02]  /*0820*/  SEL R8, R8, RZ, P6 ;  /* 0x000000ff08087207 */ /* 0x000fc40003000000 */
[----:B------:R-:W-:Y:S01]  /*0830*/  PLOP3.LUT P6, PT, PT, PT, UP1, 0x80, 0x0 ;  /* 0x000000000000781c */ /* 0x000fe20003fcf018 */
[----:B------:R-:W-:Y:S01]  /*0840*/  UISETP.GE.AND UP1, UPT, UR8, 0x1, UPT ;  /* 0x000000010800788c */ /* 0x000fe2000bf26270 */
[----:B------:R-:W-:Y:S02]  /*0850*/  SEL R10, RZ, 0x8, P5 ;  /* 0x00000008ff0a7807 */ /* 0x000fe40002800000 */
[----:B------:R-:W-:Y:S02]  /*0860*/  LEA R42, R42, UR9, 0x1 ;  /* 0x000000092a2a7c11 */ /* 0x000fe4000f8e08ff */
[----:B------:R-:W-:Y:S02]  /*0870*/  ISETP.GE.AND P5, PT, R44, UR4, PT ;  /* 0x000000042c007c0c */ /* 0x000fe4000bfa6270 */
[----:B------:R-:W-:Y:S01]  /*0880*/  LOP3.LUT R9, R23, 0x18, R0, 0xf8, !PT ;  /* 0x0000001817097812 */ /* 0x000fe200078ef800 */
[----:B------:R-:W-:Y:S01]  /*0890*/  @!PT LDS RZ, [RZ] ;  /* 0x00000000fffff984 */ /* 0x000fe20000000800 */
[----:B------:R-:W-:Y:S01]  /*08a0*/  @!PT LDS RZ, [RZ] ;  /* 0x00000000fffff984 */ /* 0x000fe20000000800 */
[----:B------:R-:W-:Y:S01]  /*08b0*/  @!PT LDS RZ, [RZ] ;  /* 0x00000000fffff984 */ /* 0x000fe20000000800 */
[----:B------:R-:W-:Y:S01]  /*08c0*/  LDGSTS.E.64 [R42], desc[UR20][R2.64], P4 ;  /* 0x00000000022a7fae */ /* 0x000fe2000a121a54 */
[----:B------:R-:W-:-:S02]  /*08d0*/  SEL R10, R10, RZ, P6 ;  /* 0x000000ff0a0a7207 */ /* 0x000fc40003000000 */
[----:B------:R-:W-:Y:S01]  /*08e0*/  LOP3.LUT R11, R25, 0x18, R0, 0xf8, !PT ;  /* 0x00000018190b7812 */ /* 0x000fe200078ef800 */
[----:B------:R-:W0:Y:S01]  /*08f0*/  LDGDEPBAR ;  /* 0x00000000000079af */ /* 0x000e220000000000 */
[----:B------:R-:W-:Y:S01]  /*0900*/  ISETP.NE.U32.AND P4, PT, R8, RZ, PT ;  /* 0x000000ff0800720c */ /* 0x000fe20003f85070 */
[--C-:B--2---:R-:W-:Y:S01]  /*0910*/  IMAD.WIDE R8, R9, 0x2, R6.reuse ;  /* 0x0000000209087825 */ /* 0x104fe200078e0206 */
[----:B------:R-:W-:Y:S02]  /*0920*/  SEL R4, RZ, 0x10, P5 ;  /* 0x00000010ff047807 */ /* 0x000fe40002800000 */
[----:B------:R-:W-:Y:S01]  /*0930*/  ISETP.NE.U32.AND P5, PT, R10, RZ, PT ;  /* 0x000000ff0a00720c */ /* 0x000fe20003fa5070 */
[----:B------:R-:W-:Y:S01]  /*0940*/  IMAD.WIDE R10, R11, 0x2, R6 ;  /* 0x000000020b0a7825 */ /* 0x000fe200078e0206 */
[----:B------:R-:W-:Y:S02]  /*0950*/  LEA R13, R41, UR9, 0x1 ;  /* 0x00000009290d7c11 */ /* 0x000fe4000f8e08ff */
[----:B------:R-:W-:-:S02]  /*0960*/  LEA R15, R40, UR9, 0x1 ;  /* 0x00000009280f7c11 */ /* 0x000fc4000f8e08ff */
[----:B------:R-:W-:Y:S01]  /*0970*/  SEL R4, R4, RZ, P6 ;  /* 0x000000ff04047207 */ /* 0x000fe20003000000 */
[----:B------:R-:W-:Y:S01]  /*0980*/  LDGSTS.E.BYPASS.128 [R13+0x1000], desc[UR20][R8.64], P0 ;  /* 0x01000000080d7fae */ /* 0x000fe20008101c54 */
[----:B------:R-:W-:Y:S02]  /*0990*/  LOP3.LUT R0, R5, 0x1f, RZ, 0xc0, !PT ;  /* 0x0000001f05007812 */ /* 0x000fe400078ec0ff */
[----:B------:R-:W-:Y:S01]  /*09a0*/  ISETP.NE.U32.AND P6, PT, R4, RZ, PT ;  /* 0x000000ff0400720c */ /* 0x000fe20003fc5070 */
[----:B------:R-:W-:Y:S01]  /*09b0*/  LDGSTS.E.BYPASS.128 [R15+0x1000], desc[UR20][R10.64], P0 ;  /* 0x010000000a0f7fae */ /* 0x000fe20008101c54 */
[----:B------:R-:W-:Y:S02]  /*09c0*/  SHF.R.U32.HI R4, RZ, 0x5, R5 ;  /* 0x00000005ff047819 */ /* 0x000fe40000011605 */
[----:B------:R-:W-:Y:S01]  /*09d0*/  SHF.R.U32.HI R0, RZ, 0x3, R0 ;  /* 0x00000003ff007819 */ /* 0x000fe20000011600 */
[----:B------:R-:W0:Y:S01]  /*09e0*/  LDGDEPBAR ;  /* 0x00000000000079af */ /* 0x000e220000000000 */
[----:B------:R-:W-:-:S02]  /*09f0*/  SGXT.U32 R4, R4, 0x2 ;  /* 0x000000020404781a */ /* 0x000fc40000000000 */
[----:B------:R-:W-:Y:S01]  /*0a00*/  SGXT.U32 R0, R0, 0x1 ;  /* 0x000000010000781a */ /* 0x000fe20000000000 */
[----:B------:R-:W-:Y:S01]  /*0a10*/  BAR.SYNC.DEFER_BLOCKING 0x0 ;  /* 0x0000000000007b1d */ /* 0x000fe20000010000 */
[----:B------:R-:W-:-:S03]  /*0a20*/  PLOP3.LUT P0, PT, PT, PT, UP1, 0x80, 0x0 ;  /* 0x000000000000781c */ /* 0x000fc60003f0f018 */
[C---:B------:R-:W-:Y:S01]  /*0a30*/  IMAD R24, R0.reuse, 0x8, R39 ;  /* 0x0000000800187824 */ /* 0x040fe200078e0227 */
[----:B------:R-:W-:-:S03]  /*0a40*/  LOP3.LUT R0, R0, R27, RZ, 0x3c, !PT ;  /* 0x0000001b00007212 */ /* 0x000fc600078e3cff */
[----:B------:R-:W-:Y:S01]  /*0a50*/  IMAD.SHL.U32 R24, R24, 0x20, RZ ;  /* 0x0000002018187824 */ /* 0x000fe200078e00ff */
[----:B------:R-:W-:Y:S01]  /*0a60*/  @!PT LDS RZ, [RZ] ;  /* 0x00000000fffff984 */ /* 0x000fe20000000800 */
[----:B------:R-:W-:Y:S01]  /*0a70*/  @!PT LDS RZ, [RZ] ;  /* 0x00000000fffff984 */ /* 0x000fe20000000800 */
[----:B------:R-:W-:Y:S01]  /*0a80*/  @!PT LDS RZ, [RZ] ;  /* 0x00000000fffff984 */ /* 0x000fe20000000800 */
[----:B------:R-:W-:Y:S04]  /*0a90*/  LDGSTS.E.64 [R42+0x400], desc[UR20][R2.64+0x40], P1 ;  /* 0x00400040022a7fae */ /* 0x000fe80008921a54 */
[----:B------:R-:W0:Y:S04]  /*0aa0*/  LDGDEPBAR ;  /* 0x00000000000079af */ /* 0x000e280000000000 */
[----:B------:R-:W-:Y:S04]  /*0ab0*/  LDGSTS.E.BYPASS.128 [R13+0x2000], desc[UR20][R8.64+0x40], P3 ;  /* 0x02000040080d7fae */ /* 0x000fe80009901c54 */
[----:B------:R-:W-:Y:S04]  /*0ac0*/  LDGSTS.E.BYPASS.128 [R15+0x2000], desc[UR20][R10.64+0x40], P3 ;  /* 0x020000400a0f7fae */ /* 0x000fe80009901c54 */
[----:B------:R-:W0:Y:S01]  /*0ad0*/  LDGDEPBAR ;  /* 0x00000000000079af */ /* 0x000e220000000000 */
[----:B------:R-:W-:Y:S06]  /*0ae0*/  BAR.SYNC.DEFER_BLOCKING 0x0 ;  /* 0x0000000000007b1d */ /* 0x000fec0000010000 */
        /* <DEDUP_REMOVED lines=12> */
[----:B------:R2:W-:Y:S04]  /*0bb0*/  LDGSTS.E.64 [R42+0xc00], desc[UR20][R2.64+0xc0], P5 ;  /* 0x00c000c0022a7fae */ /* 0x0005e8000a921a54 */
[----:B------:R-:W0:Y:S04]  /*0bc0*/  LDGDEPBAR ;  /* 0x00000000000079af */ /* 0x000e280000000000 */
[----:B------:R3:W-:Y:S04]  /*0bd0*/  LDGSTS.E.BYPASS.128 [R13+0x4000], desc[UR20][R8.64+0xc0], P6 ;  /* 0x040000c0080d7fae */ /* 0x0007e8000b101c54 */
[----:B------:R4:W-:Y:S01]  /*0be0*/  LDGSTS.E.BYPASS.128 [R15+0x4000], desc[UR20][R10.64+0xc0], P6 ;  /* 0x040000c00a0f7fae */ /* 0x0009e2000b101c54 */
[----:B--2---:R-:W-:-:S02]  /*0bf0*/  IMAD.SHL.U32 R2, R26, 0x20, RZ ;  /* 0x000000201a027824 */ /* 0x004fc400078e00ff */
[----:B------:R-:W-:Y:S01]  /*0c00*/  IMAD.SHL.U32 R3, R4, 0x8, RZ ;  /* 0x0000000804037824 */ /* 0x000fe200078e00ff */
[----:B------:R-:W0:Y:S04]  /*0c10*/  LDGDEPBAR ;  /* 0x00000000000079af */ /* 0x000e280000000000 */
[----:B---3--:R-:W-:Y:S02]  /*0c20*/  LOP3.LUT R8, R2, R3, RZ, 0xfc, !PT ;  /* 0x0000000302087212 */ /* 0x008fe400078efcff */
[----:B------:R-:W-:Y:S02]  /*0c30*/  LOP3.LUT R2, R26, R27, RZ, 0x3c, !PT ;  /* 0x0000001b1a027212 */ /* 0x000fe400078e3cff */
[----:B------:R-:W-:Y:S01]  /*0c40*/  LOP3.LUT R8, R8, 0x7, R5, 0xf8, !PT ;  /* 0x0000000708087812 */ /* 0x000fe200078ef805 */
[----:B----4-:R-:W-:-:S02]  /*0c50*/  IMAD.SHL.U32 R11, R0, 0x8, RZ ;  /* 0x00000008000b7824 */ /* 0x010fc400078e00ff */
[----:B------:R-:W-:Y:S02]  /*0c60*/  IMAD.SHL.U32 R9, R2, 0x8, RZ ;  /* 0x0000000802097824 */ /* 0x000fe400078e00ff */
[----:B------:R-:W-:-:S03]  /*0c70*/  IMAD.SHL.U32 R22, R8, 0x20, RZ ;  /* 0x0000002008167824 */ /* 0x000fc600078e00ff */
[----:B------:R-:W-:Y:S02]  /*0c80*/  LOP3.LUT R2, R24, R9, RZ, 0xfc, !PT ;  /* 0x0000000918027212 */ /* 0x000fe400078efcff */
[----:B------:R-:W-:Y:S02]  /*0c90*/  LOP3.LUT R0, R22, R11, RZ, 0xfc, !PT ;  /* 0x0000000b16007212 */ /* 0x000fe400078efcff */
[----:B------:R-:W-:Y:S02]  /*0ca0*/  LEA R12, R2, UR9, 0x1 ;  /* 0x00000009020c7c11 */ /* 0x000fe4000f8e08ff */
[----:B------:R-:W-:Y:S01]  /*0cb0*/  LEA R8, R0, UR9, 0x1 ;  /* 0x0000000900087c11 */ /* 0x000fe2000f8e08ff */
[----:B------:R-:W-:-:S04]  /*0cc0*/  DEPBAR.LE SB0, 0x6 ;  /* 0x000081800000791a */ /* 0x000fc80000000000 */
[----:B------:R-:W-:Y:S06]  /*0cd0*/  BAR.SYNC.DEFER_BLOCKING 0x0 ;  /* 0x0000000000007b1d */ /* 0x000fec0000010000 */
[----:B------:R-:W2:Y:S04]  /*0ce0*/  LDSM.16.M88.4 R12, [R12] ;  /* 0x000000000c0c783b */ /* 0x000ea80000000200 */
[----:B------:R-:W3:Y:S01]  /*0cf0*/  LDSM.16.M88.4 R8, [R8+0x1000] ;  /* 0x001000000808783b */ /* 0x000ee20000000200 */
[----:B------:R-:W-:Y:S05]  /*0d00*/  @!P0 BRA `(.L_x_0) ;  /* 0x0000000400588947 */ /* 0x000fea0003800000 */
[C---:B------:R-:W-:Y:S01]  /*0d10*/  IMAD.IADD R19, R44.reuse, 0x1, R25 ;  /* 0x000000012c137824 */ /* 0x040fe200078e0219 */
[----:B------:R-:W-:Y:S01]  /*0d20*/  LOP3.LUT R26, R27, 0x2, R26, 0x1e, !PT ;  /* 0x000000021b1a7812 */ /* 0x000fe200078e1e1a */
[----:B------:R-:W-:Y:S01]  /*0d30*/  IMAD.IADD R17, R44, 0x1, R23 ;  /* 0x000000012c117824 */ /* 0x000fe200078e0217 */
[----:B------:R-:W-:Y:S01]  /*0d40*/  LOP3.LUT R27, R27, 0x2, R38, 0x1e, !PT ;  /* 0x000000021b1b7812 */ /* 0x000fe200078e1e26 */
[--C-:B------:R-:W-:Y:S01]  /*0d50*/  IMAD.WIDE R18, R19, 0x2, R6.reuse ;  /* 0x0000000213127825 */ /* 0x100fe200078e0206 */
[----:B------:R-:W-:Y:S01]  /*0d60*/  UIADD3 UR10, UR9, 0x1000, URZ ;  /* 0x00001000090a7890 */ /* 0x000fe2000fffe03f */
[----:B------:R-:W-:Y:S01]  /*0d70*/  CS2R R28, SRZ ;  /* 0x00000000001c7805 */ /* 0x000fe2000001ff00 */
[----:B------:R-:W-:Y:S01]  /*0d80*/  UIADD3 UR12, UR8, -0x80, URZ ;  /* 0xffffff80080c7890 */ /* 0x000fe2000fffe03f */
[----:B------:R-:W-:Y:S01]  /*0d90*/  IMAD.WIDE R16, R17, 0x2, R6 ;  /* 0x0000000211107825 */ /* 0x000fe200078e0206 */
[----:B------:R-:W-:Y:S02]  /*0da0*/  IADD3 R34, P0, R18, 0x100, RZ ;  /* 0x0000010012227810 */ /* 0x000fe40007f1e0ff */
[----:B------:R-:W-:Y:S01]  /*0db0*/  CS2R R30, SRZ ;  /* 0x00000000001e7805 */ /* 0x000fe2000001ff00 */
[----:B------:R-:W-:Y:S01]  /*0dc0*/  UMOV UR13, 0x3 ;  /* 0x00000003000d7882 */ /* 0x000fe20000000000 */
[----:B------:R-:W-:Y:S01]  /*0dd0*/  IMAD.WIDE.U32 R20, R39, 0x8, R20 ;  /* 0x0000000827147825 */ /* 0x000fe200078e0014 */
[----:B------:R-:W-:Y:S01]  /*0de0*/  IADD3 R36, P1, R16, 0x100, RZ ;  /* 0x0000010010247810 */ /* 0x000fe20007f3e0ff */
[----:B------:R-:W-:Y:S01]  /*0df0*/  UMOV UR4, URZ ;  /* 0x0000003f00047c82 */ /* 0x000fe20008000000 */
[----:B------:R-:W-:Y:S01]  /*0e00*/  UMOV UR16, UR9 ;  /* 0x0000000900107c82 */ /* 0x000fe20008000000 */
[----:B------:R-:W-:Y:S01]  /*0e10*/  IMAD.SHL.U32 R23, R26, 0x8, RZ ;  /* 0x000000081a177824 */ /* 0x000fe200078e00ff */
[----:B------:R-:W-:Y:S01]  /*0e20*/  IADD3 R32, P2, R20, 0x100, RZ ;  /* 0x0000010014207810 */ /* 0x000fe20007f5e0ff */
[----:B------:R-:W-:Y:S01]  /*0e30*/  IMAD.SHL.U32 R7, R27, 0x8, RZ ;  /* 0x000000081b077824 */ /* 0x000fe200078e00ff */
[----:B------:R-:W-:Y:S01]  /*0e40*/  UMOV UR5, URZ ;  /* 0x0000003f00057c82 */ /* 0x000fe20008000000 */
[----:B------:R-:W-:Y:S01]  /*0e50*/  IMAD.X R35, RZ, RZ, R19, P0 ;  /* 0x000000ffff237224 */ /* 0x000fe200000e0613 */
[----:B------:R-:W-:Y:S01]  /*0e60*/  LOP3.LUT R6, R24, R23, RZ, 0xfc, !PT ;  /* 0x0000001718067212 */ /* 0x000fe200078efcff */
[----:B------:R-:W-:Y:S01]  /*0e70*/  IMAD.X R37, RZ, RZ, R17, P1 ;  /* 0x000000ffff257224 */ /* 0x000fe200008e0611 */
[----:B------:R-:W-:Y:S01]  /*0e80*/  LOP3.LUT R7, R22, R7, RZ, 0xfc, !PT ;  /* 0x0000000716077212 */ /* 0x000fe200078efcff */
[----:B------:R-:W-:Y:S01]  /*0e90*/  IMAD.X R33, RZ, RZ, R21, P2 ;  /* 0x000000ffff217224 */ /* 0x000fe200010e0615 */
[----:B------:R-:W-:-:S02]  /*0ea0*/  CS2R R16, SRZ ;  /* 0x0000000000107805 */ /* 0x000fc4000001ff00 */
[----:B------:R-:W-:Y:S01]  /*0eb0*/  CS2R R18, SRZ ;  /* 0x0000000000127805 */ /* 0x000fe2000001ff00 */
[----:B------:R-:W-:Y:S01]  /*0ec0*/  UMOV UR14, UR12 ;  /* 0x0000000c000e7c82 */ /* 0x000fe20008000000 */
[----:B------:R-:W-:-:S05]  /*0ed0*/  UMOV UR15, UR10 ;  /* 0x0000000a000f7c82 */ /* 0x000fca0008000000 */
.L_x_1:
[----:B------:R-:W-:Y:S01]  /*0ee0*/  UISETP.GE.AND UP1, UPT, UR5, UR12, UPT ;  /* 0x0000000c0500728c */ /* 0x000fe2000bf26270 */
[----:B------:R-:W-:Y:S01]  /*0ef0*/  ISETP.GE.AND P0, PT, R43, UR14, PT ;  /* 0x0000000e2b007c0c */ /* 0x000fe2000bf06270 */
[----:B--23--:R-:W-:Y:S01]  /*0f00*/  HMMA.16816.F32.BF16 R28, R12, R8, R28 ;  /* 0x000000080c1c723c */ /* 0x00cfe2000004181c */
[----:B------:R-:W-:Y:S01]  /*0f10*/  LEA R20, R6, UR16, 0x1 ;  /* 0x0000001006147c11 */ /* 0x000fe2000f8e08ff */
[----:B------:R-:W-:Y:S01]  /*0f20*/  UIADD3 UR13, UR13, 0x1, URZ ;  /* 0x000000010d0d7890 */ /* 0x000fe2000fffe03f */
[----:B------:R-:W-:Y:S01]  /*0f30*/  LEA R24, R7, UR15, 0x1 ;  /* 0x0000000f07187c11 */ /* 0x000fe2000f8e08ff */
[----:B------:R-:W-:Y:S01]  /*0f40*/  UIADD3 UR4, UR4, 0x1, URZ ;  /* 0x0000000104047890 */ /* 0x000fe2000fffe03f */
[----:B------:R-:W-:Y:S01]  /*0f50*/  PLOP3.LUT P2, PT, PT, PT, UP1, 0x80, 0x0 ;  /* 0x000000000000781c */ /* 0x000fe20003f4f018 */
[----:B------:R-:W-:Y:S01]  /*0f60*/  UISETP.GE.AND UP1, UPT, UR13, 0x4, UPT ;  /* 0x000000040d00788c */ /* 0x000fe2000bf26270 */
[----:B------:R-:W-:Y:S01]  /*0f70*/  SEL R8, RZ, 0x8, P0 ;  /* 0x00000008ff087807 */ /* 0x000fe20000000000 */
[----:B------:R-:W-:Y:S01]  /*0f80*/  LDSM.16.M88.4 R20, [R20] ;  /* 0x000000001414783b */ /* 0x000fe20000000200 */
[----:B------:R-:W-:Y:S01]  /*0f90*/  ISETP.GE.AND P1, PT, R44, UR14, PT ;  /* 0x0000000e2c007c0c */ /* 0x000fe2000bf26270 */
[----:B------:R-:W-:Y:S01]  /*0fa0*/  USEL UR13, UR13, URZ, !UP1 ;  /* 0x0000003f0d0d7287 */ /* 0x000fe2000c800000 */
[----:B------:R-:W-:Y:S01]  /*0fb0*/  SEL R8, R8, RZ, !P2 ;  /* 0x000000ff08087207 */ /* 0x000fe20005000000 */
[----:B------:R-:W2:Y:S01]  /*0fc0*/  LDSM.16.M88.4 R24, [R24] ;  /* 0x000000001818783b */ /* 0x000ea20000000200 */
[----:B------:R-:W-:Y:S01]  /*0fd0*/  HMMA.16816.F32.BF16 R16, R12, R10, R16 ;  /* 0x0000000a0c10723c */ /* 0x000fe20000041810 */
[----:B------:R-:W-:Y:S01]  /*0fe0*/  ULEA UR15, UR13, UR10, 0xc ;  /* 0x0000000a0d0f7291 */ /* 0x000fe2000f8e603f */
[----:B------:R-:W-:Y:S01]  /*0ff0*/  ISETP.NE.U32.AND P0, PT, R8, RZ, PT ;  /* 0x000000ff0800720c */ /* 0x000fe20003f05070 */
[----:B------:R-:W-:Y:S01]  /*1000*/  IMAD.U32 R9, RZ, RZ, UR13 ;  /* 0x0000000dff097e24 */ /* 0x000fe2000f8e00ff */
[----:B------:R-:W-:Y:S01]  /*1010*/  SEL R8, RZ, 0x10, P1 ;  /* 0x00000010ff087807 */ /* 0x000fe20000800000 */
[----:B------:R-:W-:-:S02]  /*1020*/  UISETP.GE.AND UP1, UPT, UR4, 0x4, UPT ;  /* 0x000000040400788c */ /* 0x000fc4000bf26270 */
[----:B------:R-:W-:Y:S01]  /*1030*/  IMAD R9, R9, 0x400, R42 ;  /* 0x0000040009097824 */ /* 0x000fe200078e022a */
[----:B------:R-:W-:Y:S01]  /*1040*/  BAR.SYNC.DEFER_BLOCKING 0x0 ;  /* 0x0000000000007b1d */ /* 0x000fe20000010000 */
[----:B------:R-:W-:Y:S01]  /*1050*/  SEL R8, R8, RZ, !P2 ;  /* 0x000000ff08087207 */ /* 0x000fe20005000000 */
[----:B------:R-:W-:Y:S01]  /*1060*/  UIADD3 UR5, UR5, 0x20, URZ ;  /* 0x0000002005057890 */ /* 0x000fe2000fffe03f */
[----:B------:R-:W-:Y:S01]  /*1070*/  LEA R11, R41, UR15, 0x1 ;  /* 0x0000000f290b7c11 */ /* 0x000fe2000f8e08ff */
[----:B------:R-:W-:Y:S01]  /*1080*/  USEL UR4, UR4, URZ, !UP1 ;  /* 0x0000003f04047287 */ /* 0x000fe2000c800000 */
[----:B------:R-:W-:Y:S01]  /*1090*/  ISETP.NE.U32.AND P1, PT, R8, RZ, PT ;  /* 0x000000ff0800720c */ /* 0x000fe20003f25070 */
[----:B------:R-:W-:Y:S01]  /*10a0*/  UISETP.GE.AND UP1, UPT, UR5, UR8, UPT ;  /* 0x000000080500728c */ /* 0x000fe2000bf26270 */
[----:B------:R-:W-:Y:S01]  /*10b0*/  LEA R13, R40, UR15, 0x1 ;  /* 0x0000000f280d7c11 */ /* 0x000fe2000f8e08ff */
[----:B------:R-:W-:Y:S02]  /*10c0*/  ULEA UR16, UR4, UR9, 0xa ;  /* 0x0000000904107291 */ /* 0x000fe4000f8e503f */
[----:B------:R-:W-:-:S02]  /*10d0*/  ULEA UR15, UR4, UR10, 0xc ;  /* 0x0000000a040f7291 */ /* 0x000fc4000f8e603f */
[----:B------:R-:W-:Y:S01]  /*10e0*/  PLOP3.LUT P3, PT, PT, PT, UP1, 0x80, 0x0 ;  /* 0x000000000000781c */ /* 0x000fe20003f6f018 */
[----:B------:R-:W-:Y:S01]  /*10f0*/  UIADD3 UR14, UR14, -0x20, URZ ;  /* 0xffffffe00e0e7890 */ /* 0x000fe2000fffe03f */
[----:B------:R-:W-:Y:S02]  /*1100*/  LEA R12, R2, UR16, 0x1 ;  /* 0x00000010020c7c11 */ /* 0x000fe4000f8e08ff */
[----:B------:R-:W-:Y:S01]  /*1110*/  LEA R8, R0, UR15, 0x1 ;  /* 0x0000000f00087c11 */ /* 0x000fe2000f8e08ff */
[----:B------:R-:W-:Y:S01]  /*1120*/  @!PT LDS RZ, [RZ] ;  /* 0x00000000fffff984 */ /* 0x000fe20000000800 */
[----:B------:R-:W-:Y:S01]  /*1130*/  @!PT LDS RZ, [RZ] ;  /* 0x00000000fffff984 */ /* 0x000fe20000000800 */
[----:B------:R-:W-:Y:S01]  /*1140*/  @!PT LDS RZ, [RZ] ;  /* 0x00000000fffff984 */ /* 0x000fe20000000800 */
[----:B------:R3:W-:Y:S04]  /*1150*/  LDGSTS.E.64 [R9], desc[UR20][R32.64], P0 ;  /* 0x0000000020097fae */ /* 0x0007e80008121a54 */
[----:B------:R-:W0:Y:S01]  /*1160*/  LDGDEPBAR ;  /* 0x00000000000079af */ /* 0x000e220000000000 */
[----:B--2---:R-:W-:Y:S03]  /*1170*/  HMMA.16816.F32.BF16 R28, R20, R24, R28 ;  /* 0x00000018141c723c */ /* 0x004fe6000004181c */
[----:B------:R2:W-:Y:S04]  /*1180*/  LDGSTS.E.BYPASS.128 [R11], desc[UR20][R36.64], P1 ;  /* 0x00000000240b7fae */ /* 0x0005e80008901c54 */
[----:B------:R4:W-:Y:S01]  /*1190*/  LDGSTS.E.BYPASS.128 [R13], desc[UR20][R34.64], P1 ;  /* 0x00000000220d7fae */ /* 0x0009e20008901c54 */
[----:B---3--:R-:W-:Y:S01]  /*11a0*/  IADD3 R32, P2, R32, 0x40, RZ ;  /* 0x0000004020207810 */ /* 0x008fe20007f5e0ff */
[----:B------:R-:W-:Y:S02]  /*11b0*/  HMMA.16816.F32.BF16 R16, R20, R26, R16 ;  /* 0x0000001a1410723c */ /* 0x000fe40000041810 */
[----:B------:R-:W0:Y:S02]  /*11c0*/  LDGDEPBAR ;  /* 0x00000000000079af */ /* 0x000e240000000000 */
[----:B------:R-:W-:Y:S01]  /*11d0*/  IMAD.X R33, RZ, RZ, R33, P2 ;  /* 0x000000ffff217224 */ /* 0x000fe200010e0621 */
[----:B--2---:R-:W-:-:S02]  /*11e0*/  IADD3 R36, P1, R36, 0x40, RZ ;  /* 0x0000004024247810 */ /* 0x004fc40007f3e0ff */
[----:B----4-:R-:W-:-:S03]  /*11f0*/  IADD3 R34, P0, R34, 0x40, RZ ;  /* 0x0000004022227810 */ /* 0x010fc60007f1e0ff */
[----:B------:R-:W-:Y:S02]  /*1200*/  IMAD.X R37, RZ, RZ, R37, P1 ;  /* 0x000000ffff257224 */ /* 0x000fe400008e0625 */
[----:B------:R-:W-:Y:S01]  /*1210*/  IMAD.X R35, RZ, RZ, R35, P0 ;  /* 0x000000ffff237224 */ /* 0x000fe200000e0623 */
[----:B------:R-:W-:-:S04]  /*1220*/  DEPBAR.LE SB0, 0x6 ;  /* 0x000081800000791a */ /* 0x000fc80000000000 */
[----:B------:R-:W-:Y:S06]  /*1230*/  BAR.SYNC.DEFER_BLOCKING 0x0 ;  /* 0x0000000000007b1d */ /* 0x000fec0000010000 */
[----:B------:R-:W2:Y:S04]  /*1240*/  LDSM.16.M88.4 R12, [R12] ;  /* 0x000000000c0c783b */ /* 0x000ea80000000200 */
[----:B------:R-:W3:Y:S01]  /*1250*/  LDSM.16.M88.4 R8, [R8] ;  /* 0x000000000808783b */ /* 0x000ee20000000200 */
[----:B------:R-:W-:Y:S05]  /*1260*/  @!P3 BRA `(.L_x_1) ;  /* 0xfffffffc001cb947 */ /* 0x000fea000383ffff */
.L_x_0:
[----:B------:R-:W-:Y:S01]  /*1270*/  IABS R0, UR19 ;  /* 0x0000001300007c13 */ /* 0x000fe20008000000 */
[----:B------:R-:W-:Y:S01]  /*1280*/  UISETP.GE.AND UP2, UPT, UR19, URZ, UPT ;  /* 0x0000003f1300728c */ /* 0x000fe2000bf46270 */
[----:B------:R-:W-:-:S04]  /*1290*/  DEPBAR.LE SB0, 0x0 ;  /* 0x000080000000791a */ /* 0x000fc80000000000 */
[----:B------:R-:W-:Y:S01]  /*12a0*/  R2UR UR8, R0 ;  /* 0x00000000000872ca */ /* 0x000fe200000e0000 */
[C---:B------:R-:W-:Y:S01]  /*12b0*/  IMAD.SHL.U32 R0, R5.reuse, 0x2, RZ ;  /* 0x0000000205007824 */ /* 0x040fe200078e00ff */
[C---:B------:R-:W-:Y:S01]  /*12c0*/  LOP3.LUT R2, R5.reuse, 0x1f, RZ, 0xc0, !PT ;  /* 0x0000001f05027812 */ /* 0x040fe200078ec0ff */
[----:B---3--:R-:W-:Y:S01]  /*12d0*/  IMAD.SHL.U32 R9, R5, 0x8, RZ ;  /* 0x0000000805097824 */ /* 0x008fe200078e00ff */
[----:B------:R-:W-:Y:S01]  /*12e0*/  F2FP.BF16.F32.PACK_AB R28, R29, R28 ;  /* 0x0000001c1d1c723e */ /* 0x000fe200000010ff */
[----:B------:R-:W-:Y:S01]  /*12f0*/  IMAD.SHL.U32 R7, R4, 0x4, RZ ;  /* 0x0000000404077824 */ /* 0x000fe200078e00ff */
[----:B------:R-:W-:Y:S02]  /*1300*/  LOP3.LUT R3, R3, 0x6, R0, 0xf8, !PT ;  /* 0x0000000603037812 */ /* 0x000fe400078ef800 */
[----:B------:R-:W-:Y:S01]  /*1310*/  SHF.R.U32.HI R0, RZ, 0x2, R2 ;  /* 0x00000002ff007819 */ /* 0x000fe20000011602 */
[----:B------:R-:W-:Y:S01]  /*1320*/  IMAD.U32 R2, RZ, RZ, UR18 ;  /* 0x00000012ff027e24 */ /* 0x000fe2000f8e00ff */
[----:B------:R-:W-:-:S02]  /*1330*/  F2FP.BF16.F32.PACK_AB R30, R31, R30 ;  /* 0x0000001e1f1e723e */ /* 0x000fc400000010ff */
[----:B------:R-:W-:Y:S01]  /*1340*/  F2FP.BF16.F32.PACK_AB R16, R17, R16 ;  /* 0x000000101110723e */ /* 0x000fe200000010ff */
[----:B------:R-:W-:Y:S01]  /*1350*/  UIMAD.WIDE.U32 UR4, UR11, UR8, URZ ;  /* 0x000000080b0472a5 */ /* 0x000fe2000f8e003f */
[----:B------:R-:W-:Y:S01]  /*1360*/  IMAD R3, R0, 0x48, R3 ;  /* 0x0000004800037824 */ /* 0x000fe200078e0203 */
[----:B------:R-:W-:Y:S02]  /*1370*/  F2FP.BF16.F32.PACK_AB R18, R19, R18 ;  /* 0x000000121312723e */ /* 0x000fe400000010ff */
[----:B------:R-:W-:Y:S01]  /*1380*/  UIMAD UR5, UR5, UR17, UR8 ;  /* 0x00000011050572a4 */ /* 0x000fe2000f8e0208 */
[----:B------:R-:W-:Y:S02]  /*1390*/  SHF.R.U32.HI R0, RZ, 0x3, R5 ;  /* 0x00000003ff007819 */ /* 0x000fe40000011605 */
[----:B------:R-:W-:Y:S01]  /*13a0*/  LEA R3, R3, UR9, 0x1 ;  /* 0x0000000903037c11 */ /* 0x000fe2000f8e08ff */
[----:B------:R-:W-:Y:S01]  /*13b0*/  UISETP.GT.U32.AND UP1, UPT, UR22, UR5, UPT ;  /* 0x000000051600728c */ /* 0x000fe2000bf24070 */
[----:B------:R-:W-:Y:S01]  /*13c0*/  BAR.SYNC.DEFER_BLOCKING 0x0 ;  /* 0x0000000000007b1d */ /* 0x000fe20000010000 */
[----:B------:R-:W-:-:S02]  /*13d0*/  SGXT.U32 R0, R0, 0x4 ;  /* 0x000000040000781a */ /* 0x000fc40000000000 */
[----:B------:R-:W-:Y:S02]  /*13e0*/  LOP3.LUT R9, R2, 0x38, R9, 0xf8, !PT ;  /* 0x0000003802097812 */ /* 0x000fe400078ef809 */
[----:B------:R-:W-:-:S05]  /*13f0*/  LOP3.LUT R38, R7, R38, RZ, 0xfc, !PT ;  /* 0x0000002607267212 */ /* 0x000fca00078efcff */
[----:B------:R-:W-:Y:S01]  /*1400*/  @!UP1 UIADD3 UR5, UR5, -UR22, URZ ;  /* 0x8000001605059290 */ /* 0x000fe2000fffe03f */
[----:B------:R-:W-:-:S03]  /*1410*/  IMAD R38, R38, 0x9, R39 ;  /* 0x0000000926267824 */ /* 0x000fc600078e0227 */
[----:B------:R-:W-:Y:S01]  /*1420*/  UISETP.GT.U32.AND UP1, UPT, UR22, UR5, UPT ;  /* 0x000000051600728c */ /* 0x000fe2000bf24070 */
[----:B------:R3:W-:Y:S10]  /*1430*/  STS [R3], R28 ;  /* 0x0000001c03007388 */ /* 0x0007f40000000800 */
[----:B------:R-:W-:Y:S01]  /*1440*/  @!UP1 UIADD3 UR5, UR5, -UR22, URZ ;  /* 0x8000001605059290 */ /* 0x000fe2000fffe03f */
[----:B------:R3:W-:Y:S03]  /*1450*/  STS [R3+0x480], R30 ;  /* 0x0004801e03007388 */ /* 0x0007e60000000800 */
[----:B------:R-:W-:Y:S01]  /*1460*/  @!UP2 UIADD3 UR5, -UR5, URZ, URZ ;  /* 0x0000003f0505a290 */ /* 0x000fe2000fffe13f */
[----:B------:R3:W-:Y:S03]  /*1470*/  STS [R3+0x40], R16 ;  /* 0x0000401003007388 */ /* 0x0007e60000000800 */
[----:B------:R-:W-:Y:S01]  /*1480*/  USEL UR5, UR7, UR5, !UP0 ;  /* 0x0000000507057287 */ /* 0x000fe2000c000000 */
[----:B------:R3:W-:Y:S03]  /*1490*/  STS [R3+0x4c0], R18 ;  /* 0x0004c01203007388 */ /* 0x0007e60000000800 */
[----:B------:R-:W-:-:S04]  /*14a0*/  ULEA UR5, UR6, UR5, 0x3 ;  /* 0x0000000506057291 */ /* 0x000fc8000f8e183f */
[----:B------:R-:W-:-:S06]  /*14b0*/  USHF.L.U32 UR5, UR5, 0x4, URZ ;  /* 0x0000000405057899 */ /* 0x000fcc000800063f */
[----:B------:R-:W-:Y:S01]  /*14c0*/  LOP3.LUT R0, R0, UR5, RZ, 0xfc, !PT ;  /* 0x0000000500007c12 */ /* 0x000fe2000f8efcff */
[----:B------:R-:W-:Y:S03]  /*14d0*/  BAR.SYNC.DEFER_BLOCKING 0x0 ;  /* 0x0000000000007b1d */ /* 0x000fe60000010000 */
[----:B------:R-:W-:Y:S01]  /*14e0*/  ISETP.GE.AND P0, PT, R0, 0x1, PT ;  /* 0x000000010000780c */ /* 0x000fe20003f06270 */
[----:B------:R-:W-:-:S03]  /*14f0*/  IMAD.SHL.U32 R0, R38, 0x8, RZ ;  /* 0x0000000826007824 */ /* 0x000fc600078e00ff */
[----:B------:R-:W-:Y:S02]  /*1500*/  ISETP.LT.AND P0, PT, R9, 0xc00, !P0 ;  /* 0x00000c000900780c */ /* 0x000fe40004701270 */
[----:B------:R-:W-:-:S11]  /*1510*/  LEA R0, R0, UR9, 0x1 ;  /* 0x0000000900007c11 */ /* 0x000fd6000f8e08ff */
[----:B---3--:R-:W-:Y:S05]  /*1520*/  @!P0 EXIT ;  /* 0x000000000000894d */ /* 0x008fea0003800000 */
[----:B------:R-:W1:Y:S01]  /*1530*/  LDS.128 R4, [R0] ;  /* 0x0000000000047984 */ /* 0x000e620000000c00 */
[----:B------:R-:W2:Y:S02]  /*1540*/  LDC.64 R2, c[0x0][0x220] ;  /* 0x00008800ff027b82 */ /* 0x000ea40000000a00 */
[----:B--2---:R-:W-:-:S05]  /*1550*/  IMAD.WIDE R2, R9, 0x2, R2 ;  /* 0x0000000209027825 */ /* 0x004fca00078e0202 */
[----:B-1----:R-:W-:Y:S01]  /*1560*/  STG.E.128 desc[UR20][R2.64], R4 ;  /* 0x0000000402007986 */ /* 0x002fe2000c101d14 */
[----:B------:R-:W-:Y:S05]  /*1570*/  EXIT ;  /* 0x000000000000794d */ /* 0x000fea0003800000 */
.L_x_2:
[----:B------:R-:W-:-:S00]  /*1580*/  BRA `(.L_x_2) ;  /* 0xfffffffc00fc7947 */ /* 0x000fc0000383ffff */
[----:B------:R-:W-:-:S00]  /*1590*/  NOP ;  /* 0x0000000000007918 */ /* 0x000fc00000000000 */
        /* <DEDUP_REMOVED lines=14> */
.L_x_3:


//--------------------- .nv.shared.triton_mm      --------------------------
	.section	.nv.shared.triton_mm,"aw",@nobits
	.sectionflags	@""
	.align	16
	.zero		1024


//--------------------- .nv.constant0.triton_mm   --------------------------
	.section	.nv.constant0.triton_mm,"a",@progbits
	.sectionflags	@""
	.align	4
.nv.constant0.triton_mm:
	.zero		556
